//
// Generated by NVIDIA NVVM Compiler
//
// Compiler Build ID: CL-36424714
// Cuda compilation tools, release 13.0, V13.0.88
// Based on NVVM 20.0.0
//

.version 9.0
.target sm_100
.address_size 64

	// .globl	_Z18prefixSumInclusivePKiPii
.extern .shared .align 16 .b8 sharedMem[];

.visible .entry _Z18prefixSumInclusivePKiPii(
	.param .u64 .ptr .align 1 _Z18prefixSumInclusivePKiPii_param_0,
	.param .u64 .ptr .align 1 _Z18prefixSumInclusivePKiPii_param_1,
	.param .u32 _Z18prefixSumInclusivePKiPii_param_2
)
{
	.reg .pred 	%p<6>;
	.reg .b32 	%r<23>;
	.reg .b64 	%rd<9>;

	ld.param.u64 	%rd1, [_Z18prefixSumInclusivePKiPii_param_0];
	ld.param.u64 	%rd2, [_Z18prefixSumInclusivePKiPii_param_1];
	ld.param.u32 	%r7, [_Z18prefixSumInclusivePKiPii_param_2];
	mov.u32 	%r1, %tid.x;
	mov.u32 	%r8, %ctaid.x;
	mov.u32 	%r2, %ntid.x;
	mad.lo.s32 	%r3, %r8, %r2, %r1;
	setp.ge.s32 	%p1, %r3, %r7;
	shl.b32 	%r9, %r1, 2;
	mov.u32 	%r10, sharedMem;
	add.s32 	%r4, %r10, %r9;
	@%p1 bra 	$L__BB0_2;
	cvta.to.global.u64 	%rd3, %rd1;
	mul.wide.s32 	%rd4, %r3, 4;
	add.s64 	%rd5, %rd3, %rd4;
	ld.global.u32 	%r12, [%rd5];
	st.shared.u32 	[%r4], %r12;
	bra.uni 	$L__BB0_3;
$L__BB0_2:
	mov.b32 	%r11, 0;
	st.shared.u32 	[%r4], %r11;
$L__BB0_3:
	bar.sync 	0;
	setp.lt.u32 	%p2, %r2, 2;
	@%p2 bra 	$L__BB0_8;
	mov.b32 	%r22, 1;
$L__BB0_5:
	setp.lt.u32 	%p3, %r1, %r22;
	@%p3 bra 	$L__BB0_7;
	sub.s32 	%r14, %r1, %r22;
	shl.b32 	%r15, %r14, 2;
	add.s32 	%r17, %r10, %r15;
	ld.shared.u32 	%r18, [%r17];
	ld.shared.u32 	%r19, [%r4];
	add.s32 	%r20, %r19, %r18;
	st.shared.u32 	[%r4], %r20;
$L__BB0_7:
	bar.sync 	0;
	shl.b32 	%r22, %r22, 1;
	setp.lt.u32 	%p4, %r22, %r2;
	@%p4 bra 	$L__BB0_5;
$L__BB0_8:
	setp.ge.s32 	%p5, %r3, %r7;
	@%p5 bra 	$L__BB0_10;
	ld.shared.u32 	%r21, [%r4];
	cvta.to.global.u64 	%rd6, %rd2;
	mul.wide.s32 	%rd7, %r3, 4;
	add.s64 	%rd8, %rd6, %rd7;
	st.global.u32 	[%rd8], %r21;
$L__BB0_10:
	ret;

}


// ===== COMPILED SASS (sm_100) =====

	.target	sm_100

	.elftype	@"ET_EXEC"


//--------------------- .note.nv.tkinfo           --------------------------
	.section	.note.nv.tkinfo,"",@"SHT_NOTE"
	.sectionflags	@"SHF_NOTE_NV_TKINFO"
	.tkinfo
        /*0018*/ 	.word	0x00000002
        /*0030*/ 	.string	""
        /*0030*/ 	.string	"ptxas"
        /*0030*/ 	.string	"Cuda compilation tools, release 13.0, V13.0.88"
        /*0030*/ 	.string	"Build cuda_13.0.r13.0/compiler.36424714_0"
        /*0030*/ 	.string	"-arch sm_100 -m 64 "



//--------------------- .note.nv.cuinfo           --------------------------
	.section	.note.nv.cuinfo,"",@"SHT_NOTE"
	.sectionflags	@"SHF_NOTE_NV_CUINFO"
        /*0018*/ 	.short	0x0002
        /*001a*/ 	.short	0x0064
        /*001c*/ 	.short	0x0082
	.zero		2


//--------------------- .nv.info                  --------------------------
	.section	.nv.info,"",@"SHT_CUDA_INFO"
	.align	4


	//----- nvinfo : EIATTR_REGCOUNT
	.align		4
        /*0000*/ 	.byte	0x04, 0x2f
        /*0002*/ 	.short	(.L_1 - .L_0)
	.align		4
.L_0:
        /*0004*/ 	.word	index@(_Z18prefixSumInclusivePKiPii)
        /*0008*/ 	.word	0x0000000a


	//----- nvinfo : EIATTR_FRAME_SIZE
	.align		4
.L_1:
        /*000c*/ 	.byte	0x04, 0x11
        /*000e*/ 	.short	(.L_3 - .L_2)
	.align		4
.L_2:
        /*0010*/ 	.word	index@(_Z18prefixSumInclusivePKiPii)
        /*0014*/ 	.word	0x00000000


	//----- nvinfo : EIATTR_MIN_STACK_SIZE
	.align		4
.L_3:
        /*0018*/ 	.byte	0x04, 0x12
        /*001a*/ 	.short	(.L_5 - .L_4)
	.align		4
.L_4:
        /*001c*/ 	.word	index@(_Z18prefixSumInclusivePKiPii)
        /*0020*/ 	.word	0x00000000
.L_5:


//--------------------- .nv.compat                --------------------------
	.section	.nv.compat,"",@"SHT_CUDA_COMPAT_INFO"
	.align	4
        /*0000*/ 	.byte	0x02, 0x09, 0x00, 0x00, 0x02, 0x02, 0x01, 0x00, 0x02, 0x05, 0x05, 0x00, 0x03, 0x07, 0x01, 0x01
        /*0010*/ 	.byte	0x02, 0x03, 0x00, 0x00, 0x02, 0x06, 0x01, 0x00, 0x04, 0x0b, 0x08, 0x00, 0x09, 0x00, 0x00, 0x00
        /*0020*/ 	.byte	0x00, 0x00, 0x00, 0x00


//--------------------- .nv.info._Z18prefixSumInclusivePKiPii --------------------------
	.section	.nv.info._Z18prefixSumInclusivePKiPii,"",@"SHT_CUDA_INFO"
	.sectionflags	@""
	.align	4


	//----- nvinfo : EIATTR_CUDA_API_VERSION
	.align		4
        /*0000*/ 	.byte	0x04, 0x37
        /*0002*/ 	.short	(.L_7 - .L_6)
.L_6:
        /*0004*/ 	.word	0x00000082


	//----- nvinfo : EIATTR_KPARAM_INFO
	.align		4
.L_7:
        /*0008*/ 	.byte	0x04, 0x17
        /*000a*/ 	.short	(.L_9 - .L_8)
.L_8:
        /*000c*/ 	.word	0x00000000
        /*0010*/ 	.short	0x0002
        /*0012*/ 	.short	0x0010
        /*0014*/ 	.byte	0x00, 0xf0, 0x11, 0x00


	//----- nvinfo : EIATTR_KPARAM_INFO
	.align		4
.L_9:
        /*0018*/ 	.byte	0x04, 0x17
        /*001a*/ 	.short	(.L_11 - .L_10)
.L_10:
        /*001c*/ 	.word	0x00000000
        /*0020*/ 	.short	0x0001
        /*0022*/ 	.short	0x0008
        /*0024*/ 	.byte	0x00, 0xf5, 0x21, 0x00


	//----- nvinfo : EIATTR_KPARAM_INFO
	.align		4
.L_11:
        /*0028*/ 	.byte	0x04, 0x17
        /*002a*/ 	.short	(.L_13 - .L_12)
.L_12:
        /*002c*/ 	.word	0x00000000
        /*0030*/ 	.short	0x0000
        /*0032*/ 	.short	0x0000
        /*0034*/ 	.byte	0x00, 0xf5, 0x21, 0x00


	//----- nvinfo : EIATTR_SPARSE_MMA_MASK
	.align		4
.L_13:
        /*0038*/ 	.byte	0x03, 0x50
        /*003a*/ 	.short	0x0000


	//----- nvinfo : EIATTR_MAXREG_COUNT
	.align		4
        /*003c*/ 	.byte	0x03, 0x1b
        /*003e*/ 	.short	0x00ff


	//----- nvinfo : EIATTR_NUM_BARRIERS
	.align		4
        /*0040*/ 	.byte	0x02, 0x4c
        /*0042*/ 	.byte	0x01
	.zero		1


	//----- nvinfo : EIATTR_MERCURY_ISA_VERSION
	.align		4
        /*0044*/ 	.byte	0x03, 0x5f
        /*0046*/ 	.short	0x0101


	//----- nvinfo : EIATTR_VRC_CTA_INIT_COUNT
	.align		4
        /*0048*/ 	.byte	0x02, 0x4a
	.zero		1
	.zero		1


	//----- nvinfo : EIATTR_EXIT_INSTR_OFFSETS
	.align		4
        /*004c*/ 	.byte	0x04, 0x1c
        /*004e*/ 	.short	(.L_15 - .L_14)


	//   ....[0]....
.L_14:
        /*0050*/ 	.word	0x00000220


	//   ....[1]....
        /*0054*/ 	.word	0x00000270


	//----- nvinfo : EIATTR_CBANK_PARAM_SIZE
	.align		4
.L_15:
        /*0058*/ 	.byte	0x03, 0x19
        /*005a*/ 	.short	0x0014


	//----- nvinfo : EIATTR_PARAM_CBANK
	.align		4
        /*005c*/ 	.byte	0x04, 0x0a
        /*005e*/ 	.short	(.L_17 - .L_16)
	.align		4
.L_16:
        /*0060*/ 	.word	index@(.nv.constant0._Z18prefixSumInclusivePKiPii)
        /*0064*/ 	.short	0x0380
        /*0066*/ 	.short	0x0014


	//----- nvinfo : EIATTR_SW_WAR
	.align		4
.L_17:
        /*0068*/ 	.byte	0x04, 0x36
        /*006a*/ 	.short	(.L_19 - .L_18)
.L_18:
        /*006c*/ 	.word	0x00000008
.L_19:


//--------------------- .nv.callgraph             --------------------------
	.section	.nv.callgraph,"",@"SHT_CUDA_CALLGRAPH"
	.align	4
	.sectionentsize	8
	.align		4
        /*0000*/ 	.word	0x00000000
	.align		4
        /*0004*/ 	.word	0xffffffff
	.align		4
        /*0008*/ 	.word	0x00000000
	.align		4
        /*000c*/ 	.word	0xfffffffe
	.align		4
        /*0010*/ 	.word	0x00000000
	.align		4
        /*0014*/ 	.word	0xfffffffd
	.align		4
        /*0018*/ 	.word	0x00000000
	.align		4
        /*001c*/ 	.word	0xfffffffc


//--------------------- .text._Z18prefixSumInclusivePKiPii --------------------------
	.section	.text._Z18prefixSumInclusivePKiPii,"ax",@progbits
	.align	128
        .global         _Z18prefixSumInclusivePKiPii
        .type           _Z18prefixSumInclusivePKiPii,@function
        .size           _Z18prefixSumInclusivePKiPii,(.L_x_3 - _Z18prefixSumInclusivePKiPii)
        .other          _Z18prefixSumInclusivePKiPii,@"STO_CUDA_ENTRY STV_DEFAULT"
_Z18prefixSumInclusivePKiPii:
.text._Z18prefixSumInclusivePKiPii:
[----:B------:R-:W-:Y:S01]  /*0000*/  LDC R1, c[0x0][0x37c] ;  /* 0x0000df00ff017b82 */ /* 0x000fe20000000800 */
[----:B------:R-:W0:Y:S07]  /*0010*/  S2R R4, SR_TID.X ;  /* 0x0000000000047919 */ /* 0x000e2e0000002100 */
[----:B------:R-:W0:Y:S01]  /*0020*/  S2UR UR4, SR_CTAID.X ;  /* 0x00000000000479c3 */ /* 0x000e220000002500 */
[----:B------:R-:W1:Y:S01]  /*0030*/  LDCU UR5, c[0x0][0x390] ;  /* 0x00007200ff0577ac */ /* 0x000e620008000800 */
[----:B------:R-:W2:Y:S06]  /*0040*/  LDCU.64 UR6, c[0x0][0x358] ;  /* 0x00006b00ff0677ac */ /* 0x000eac0008000a00 */
[----:B------:R-:W0:Y:S02]  /*0050*/  LDC R7, c[0x0][0x360] ;  /* 0x0000d800ff077b82 */ /* 0x000e240000000800 */
[----:B0-----:R-:W-:-:S05]  /*0060*/  IMAD R5, R7, UR4, R4 ;  /* 0x0000000407057c24 */ /* 0x001fca000f8e0204 */
[----:B-1----:R-:W-:-:S13]  /*0070*/  ISETP.GE.AND P0, PT, R5, UR5, PT ;  /* 0x0000000505007c0c */ /* 0x002fda000bf06270 */
[----:B------:R-:W0:Y:S02]  /*0080*/  @!P0 LDC.64 R2, c[0x0][0x380] ;  /* 0x0000e000ff028b82 */ /* 0x000e240000000a00 */
[----:B0-----:R-:W-:-:S06]  /*0090*/  @!P0 IMAD.WIDE R2, R5, 0x4, R2 ;  /* 0x0000000405028825 */ /* 0x001fcc00078e0202 */
[----:B--2---:R-:W2:Y:S01]  /*00a0*/  @!P0 LDG.E R3, desc[UR6][R2.64] ;  /* 0x0000000602038981 */ /* 0x004ea2000c1e1900 */
[----:B------:R-:W0:Y:S01]  /*00b0*/  S2UR UR5, SR_CgaCtaId ;  /* 0x00000000000579c3 */ /* 0x000e220000008800 */
[----:B------:R-:W-:Y:S01]  /*00c0*/  UMOV UR4, 0x400 ;  /* 0x0000040000047882 */ /* 0x000fe20000000000 */
[----:B------:R-:W-:Y:S01]  /*00d0*/  ISETP.GE.U32.AND P1, PT, R7, 0x2, PT ;  /* 0x000000020700780c */ /* 0x000fe20003f26070 */
[----:B0-----:R-:W-:-:S06]  /*00e0*/  ULEA UR4, UR5, UR4, 0x18 ;  /* 0x0000000405047291 */ /* 0x001fcc000f8ec0ff */
[----:B------:R-:W-:-:S05]  /*00f0*/  LEA R0, R4, UR4, 0x2 ;  /* 0x0000000404007c11 */ /* 0x000fca000f8e10ff */
[----:B--2---:R0:W-:Y:S04]  /*0100*/  @!P0 STS [R0], R3 ;  /* 0x0000000300008388 */ /* 0x0041e80000000800 */
[----:B------:R0:W-:Y:S01]  /*0110*/  @P0 STS [R0], RZ ;  /* 0x000000ff00000388 */ /* 0x0001e20000000800 */
[----:B------:R-:W-:Y:S06]  /*0120*/  BAR.SYNC.DEFER_BLOCKING 0x0 ;  /* 0x0000000000007b1d */ /* 0x000fec0000010000 */
[----:B------:R-:W-:Y:S05]  /*0130*/  @!P1 BRA `(.L_x_0) ;  /* 0x0000000000309947 */ /* 0x000fea0003800000 */
[----:B------:R-:W-:-:S05]  /*0140*/  UMOV UR5, 0x1 ;  /* 0x0000000100057882 */ /* 0x000fca0000000000 */
.L_x_1:
[----:B------:R-:W-:-:S13]  /*0150*/  ISETP.GE.U32.AND P0, PT, R4, UR5, PT ;  /* 0x0000000504007c0c */ /* 0x000fda000bf06070 */
[----:B------:R-:W-:Y:S01]  /*0160*/  @P0 VIADD R2, R4, -UR5 ;  /* 0x8000000504020c36 */ /* 0x000fe20008000000 */
[----:B0-----:R-:W-:Y:S01]  /*0170*/  @P0 LDS R3, [R0] ;  /* 0x0000000000030984 */ /* 0x001fe20000000800 */
[----:B------:R-:W-:-:S03]  /*0180*/  USHF.L.U32 UR5, UR5, 0x1, URZ ;  /* 0x0000000105057899 */ /* 0x000fc600080006ff */
[----:B------:R-:W-:-:S06]  /*0190*/  @P0 LEA R2, R2, UR4, 0x2 ;  /* 0x0000000402020c11 */ /* 0x000fcc000f8e10ff */
[----:B------:R-:W0:Y:S02]  /*01a0*/  @P0 LDS R2, [R2] ;  /* 0x0000000002020984 */ /* 0x000e240000000800 */
[----:B0-----:R-:W-:-:S05]  /*01b0*/  @P0 IMAD.IADD R3, R2, 0x1, R3 ;  /* 0x0000000102030824 */ /* 0x001fca00078e0203 */
[----:B------:R1:W-:Y:S01]  /*01c0*/  @P0 STS [R0], R3 ;  /* 0x0000000300000388 */ /* 0x0003e20000000800 */
[----:B------:R-:W-:Y:S01]  /*01d0*/  BAR.SYNC.DEFER_BLOCKING 0x0 ;  /* 0x0000000000007b1d */ /* 0x000fe20000010000 */
[----:B------:R-:W-:-:S13]  /*01e0*/  ISETP.LE.U32.AND P0, PT, R7, UR5, PT ;  /* 0x0000000507007c0c */ /* 0x000fda000bf03070 */
[----:B-1----:R-:W-:Y:S05]  /*01f0*/  @!P0 BRA `(.L_x_1) ;  /* 0xfffffffc00d48947 */ /* 0x002fea000383ffff */
.L_x_0:
[----:B------:R-:W1:Y:S02]  /*0200*/  LDCU UR4, c[0x0][0x390] ;  /* 0x00007200ff0477ac */ /* 0x000e640008000800 */
[----:B-1----:R-:W-:-:S13]  /*0210*/  ISETP.GE.AND P0, PT, R5, UR4, PT ;  /* 0x0000000405007c0c */ /* 0x002fda000bf06270 */
[----:B------:R-:W-:Y:S05]  /*0220*/  @P0 EXIT ;  /* 0x000000000000094d */ /* 0x000fea0003800000 */
[----:B------:R-:W1:Y:S01]  /*0230*/  LDS R7, [R0] ;  /* 0x0000000000077984 */ /* 0x000e620000000800 */
[----:B0-----:R-:W0:Y:S02]  /*0240*/  LDC.64 R2, c[0x0][0x388] ;  /* 0x0000e200ff027b82 */ /* 0x001e240000000a00 */
[----:B0-----:R-:W-:-:S05]  /*0250*/  IMAD.WIDE R2, R5, 0x4, R2 ;  /* 0x0000000405027825 */ /* 0x001fca00078e0202 */
[----:B-1----:R-:W-:Y:S01]  /*0260*/  STG.E desc[UR6][R2.64], R7 ;  /* 0x0000000702007986 */ /* 0x002fe2000c101906 */
[----:B------:R-:W-:Y:S05]  /*0270*/  EXIT ;  /* 0x000000000000794d */ /* 0x000fea0003800000 */
.L_x_2:
[----:B------:R-:W-:-:S00]  /*0280*/  BRA `(.L_x_2) ;  /* 0xfffffffc00fc7947 */ /* 0x000fc0000383ffff */
[----:B------:R-:W-:-:S00]  /*0290*/  NOP ;  /* 0x0000000000007918 */ /* 0x000fc00000000000 */
        /* <DEDUP_REMOVED lines=14> */
.L_x_3:


//--------------------- .nv.shared._Z18prefixSumInclusivePKiPii --------------------------
	.section	.nv.shared._Z18prefixSumInclusivePKiPii,"aw",@nobits
	.sectionflags	@""
	.align	16
	.zero		1024


//--------------------- .nv.shared.reserved.0     --------------------------
	.section	.nv.shared.reserved.0,"aw",@nobits
	.weak		__nv_reservedSMEM_offset_0_alias
	.size		__nv_reservedSMEM_offset_0_alias, 0, 64
	.other		__nv_reservedSMEM_offset_0_alias,@"STO_CUDA_RESERVED_SHARED STV_DEFAULT"
__nv_reservedSMEM_offset_0_alias:
	.zero		0
	.zero		64


//--------------------- .nv.constant0._Z18prefixSumInclusivePKiPii --------------------------
	.section	.nv.constant0._Z18prefixSumInclusivePKiPii,"a",@progbits
	.sectionflags	@""
	.align	4
.nv.constant0._Z18prefixSumInclusivePKiPii:
	.zero		916


//--------------------- SYMBOLS --------------------------

	.type		.nv.reservedSmem.offset0,@object
	.size		.nv.reservedSmem.offset0,0x4
	.type		.nv.reservedSmem.cap,@object
	.size		.nv.reservedSmem.cap,0x4
